//
// Generated by NVIDIA NVVM Compiler
//
// Compiler Build ID: CL-36424714
// Cuda compilation tools, release 13.0, V13.0.88
// Based on NVVM 20.0.0
//

.version 9.0
.target sm_100
.address_size 64

	// .globl	_Z9swap_stepPiib

.visible .entry _Z9swap_stepPiib(
	.param .u64 .ptr .align 1 _Z9swap_stepPiib_param_0,
	.param .u32 _Z9swap_stepPiib_param_1,
	.param .u8 _Z9swap_stepPiib_param_2
)
{
	.reg .pred 	%p<4>;
	.reg .b16 	%rs<2>;
	.reg .b32 	%r<12>;
	.reg .b64 	%rd<5>;

	ld.param.u64 	%rd2, [_Z9swap_stepPiib_param_0];
	ld.param.u32 	%r4, [_Z9swap_stepPiib_param_1];
	ld.param.s8 	%rs1, [_Z9swap_stepPiib_param_2];
	mov.u32 	%r5, %tid.x;
	mov.u32 	%r6, %ctaid.x;
	mov.u32 	%r7, %ntid.x;
	mad.lo.s32 	%r1, %r6, %r7, %r5;
	add.s32 	%r8, %r4, -1;
	setp.ge.s32 	%p1, %r1, %r8;
	@%p1 bra 	$L__BB0_4;
	and.b32  	%r9, %r1, 1;
	cvt.s32.s16 	%r10, %rs1;
	xor.b32  	%r11, %r9, %r10;
	setp.ne.s32 	%p2, %r11, 1;
	@%p2 bra 	$L__BB0_4;
	cvta.to.global.u64 	%rd3, %rd2;
	mul.wide.s32 	%rd4, %r1, 4;
	add.s64 	%rd1, %rd3, %rd4;
	ld.global.u32 	%r2, [%rd1];
	ld.global.u32 	%r3, [%rd1+4];
	setp.le.s32 	%p3, %r2, %r3;
	@%p3 bra 	$L__BB0_4;
	st.global.u32 	[%rd1], %r3;
	st.global.u32 	[%rd1+4], %r2;
$L__BB0_4:
	ret;

}


// ===== COMPILED SASS (sm_100) =====

	.target	sm_100

	.elftype	@"ET_EXEC"


//--------------------- .note.nv.tkinfo           --------------------------
	.section	.note.nv.tkinfo,"",@"SHT_NOTE"
	.sectionflags	@"SHF_NOTE_NV_TKINFO"
	.tkinfo
        /*0018*/ 	.word	0x00000002
        /*0030*/ 	.string	""
        /*0030*/ 	.string	"ptxas"
        /*0030*/ 	.string	"Cuda compilation tools, release 13.0, V13.0.88"
        /*0030*/ 	.string	"Build cuda_13.0.r13.0/compiler.36424714_0"
        /*0030*/ 	.string	"-arch sm_100 -m 64 "



//--------------------- .note.nv.cuinfo           --------------------------
	.section	.note.nv.cuinfo,"",@"SHT_NOTE"
	.sectionflags	@"SHF_NOTE_NV_CUINFO"
        /*0018*/ 	.short	0x0002
        /*001a*/ 	.short	0x0064
        /*001c*/ 	.short	0x0082
	.zero		2


//--------------------- .nv.info                  --------------------------
	.section	.nv.info,"",@"SHT_CUDA_INFO"
	.align	4


	//----- nvinfo : EIATTR_REGCOUNT
	.align		4
        /*0000*/ 	.byte	0x04, 0x2f
        /*0002*/ 	.short	(.L_1 - .L_0)
	.align		4
.L_0:
        /*0004*/ 	.word	index@(_Z9swap_stepPiib)
        /*0008*/ 	.word	0x00000008


	//----- nvinfo : EIATTR_FRAME_SIZE
	.align		4
.L_1:
        /*000c*/ 	.byte	0x04, 0x11
        /*000e*/ 	.short	(.L_3 - .L_2)
	.align		4
.L_2:
        /*0010*/ 	.word	index@(_Z9swap_stepPiib)
        /*0014*/ 	.word	0x00000000


	//----- nvinfo : EIATTR_MIN_STACK_SIZE
	.align		4
.L_3:
        /*0018*/ 	.byte	0x04, 0x12
        /*001a*/ 	.short	(.L_5 - .L_4)
	.align		4
.L_4:
        /*001c*/ 	.word	index@(_Z9swap_stepPiib)
        /*0020*/ 	.word	0x00000000
.L_5:


//--------------------- .nv.compat                --------------------------
	.section	.nv.compat,"",@"SHT_CUDA_COMPAT_INFO"
	.align	4
        /*0000*/ 	.byte	0x02, 0x09, 0x00, 0x00, 0x02, 0x02, 0x01, 0x00, 0x02, 0x05, 0x05, 0x00, 0x03, 0x07, 0x01, 0x01
        /*0010*/ 	.byte	0x02, 0x03, 0x00, 0x00, 0x02, 0x06, 0x01, 0x00, 0x04, 0x0b, 0x08, 0x00, 0x09, 0x00, 0x00, 0x00
        /*0020*/ 	.byte	0x00, 0x00, 0x00, 0x00


//--------------------- .nv.info._Z9swap_stepPiib --------------------------
	.section	.nv.info._Z9swap_stepPiib,"",@"SHT_CUDA_INFO"
	.sectionflags	@""
	.align	4


	//----- nvinfo : EIATTR_CUDA_API_VERSION
	.align		4
        /*0000*/ 	.byte	0x04, 0x37
        /*0002*/ 	.short	(.L_7 - .L_6)
.L_6:
        /*0004*/ 	.word	0x00000082


	//----- nvinfo : EIATTR_KPARAM_INFO
	.align		4
.L_7:
        /*0008*/ 	.byte	0x04, 0x17
        /*000a*/ 	.short	(.L_9 - .L_8)
.L_8:
        /*000c*/ 	.word	0x00000000
        /*0010*/ 	.short	0x0002
        /*0012*/ 	.short	0x000c
        /*0014*/ 	.byte	0x00, 0xf0, 0x05, 0x00


	//----- nvinfo : EIATTR_KPARAM_INFO
	.align		4
.L_9:
        /*0018*/ 	.byte	0x04, 0x17
        /*001a*/ 	.short	(.L_11 - .L_10)
.L_10:
        /*001c*/ 	.word	0x00000000
        /*0020*/ 	.short	0x0001
        /*0022*/ 	.short	0x0008
        /*0024*/ 	.byte	0x00, 0xf0, 0x11, 0x00


	//----- nvinfo : EIATTR_KPARAM_INFO
	.align		4
.L_11:
        /*0028*/ 	.byte	0x04, 0x17
        /*002a*/ 	.short	(.L_13 - .L_12)
.L_12:
        /*002c*/ 	.word	0x00000000
        /*0030*/ 	.short	0x0000
        /*0032*/ 	.short	0x0000
        /*0034*/ 	.byte	0x00, 0xf5, 0x21, 0x00


	//----- nvinfo : EIATTR_SPARSE_MMA_MASK
	.align		4
.L_13:
        /*0038*/ 	.byte	0x03, 0x50
        /*003a*/ 	.short	0x0000


	//----- nvinfo : EIATTR_MAXREG_COUNT
	.align		4
        /*003c*/ 	.byte	0x03, 0x1b
        /*003e*/ 	.short	0x00ff


	//----- nvinfo : EIATTR_MERCURY_ISA_VERSION
	.align		4
        /*0040*/ 	.byte	0x03, 0x5f
        /*0042*/ 	.short	0x0101


	//----- nvinfo : EIATTR_VRC_CTA_INIT_COUNT
	.align		4
        /*0044*/ 	.byte	0x02, 0x4a
	.zero		1
	.zero		1


	//----- nvinfo : EIATTR_EXIT_INSTR_OFFSETS
	.align		4
        /*0048*/ 	.byte	0x04, 0x1c
        /*004a*/ 	.short	(.L_15 - .L_14)


	//   ....[0]....
.L_14:
        /*004c*/ 	.word	0x00000080


	//   ....[1]....
        /*0050*/ 	.word	0x000000d0


	//   ....[2]....
        /*0054*/ 	.word	0x00000140


	//   ....[3]....
        /*0058*/ 	.word	0x00000170


	//----- nvinfo : EIATTR_CBANK_PARAM_SIZE
	.align		4
.L_15:
        /*005c*/ 	.byte	0x03, 0x19
        /*005e*/ 	.short	0x000d


	//----- nvinfo : EIATTR_PARAM_CBANK
	.align		4
        /*0060*/ 	.byte	0x04, 0x0a
        /*0062*/ 	.short	(.L_17 - .L_16)
	.align		4
.L_16:
        /*0064*/ 	.word	index@(.nv.constant0._Z9swap_stepPiib)
        /*0068*/ 	.short	0x0380
        /*006a*/ 	.short	0x000d


	//----- nvinfo : EIATTR_SW_WAR
	.align		4
.L_17:
        /*006c*/ 	.byte	0x04, 0x36
        /*006e*/ 	.short	(.L_19 - .L_18)
.L_18:
        /*0070*/ 	.word	0x00000008
.L_19:


//--------------------- .nv.callgraph             --------------------------
	.section	.nv.callgraph,"",@"SHT_CUDA_CALLGRAPH"
	.align	4
	.sectionentsize	8
	.align		4
        /*0000*/ 	.word	0x00000000
	.align		4
        /*0004*/ 	.word	0xffffffff
	.align		4
        /*0008*/ 	.word	0x00000000
	.align		4
        /*000c*/ 	.word	0xfffffffe
	.align		4
        /*0010*/ 	.word	0x00000000
	.align		4
        /*0014*/ 	.word	0xfffffffd
	.align		4
        /*0018*/ 	.word	0x00000000
	.align		4
        /*001c*/ 	.word	0xfffffffc


//--------------------- .text._Z9swap_stepPiib    --------------------------
	.section	.text._Z9swap_stepPiib,"ax",@progbits
	.align	128
        .global         _Z9swap_stepPiib
        .type           _Z9swap_stepPiib,@function
        .size           _Z9swap_stepPiib,(.L_x_1 - _Z9swap_stepPiib)
        .other          _Z9swap_stepPiib,@"STO_CUDA_ENTRY STV_DEFAULT"
_Z9swap_stepPiib:
.text._Z9swap_stepPiib:
[----:B------:R-:W-:Y:S01]  /*0000*/  LDC R1, c[0x0][0x37c] ;  /* 0x0000df00ff017b82 */ /* 0x000fe20000000800 */
[----:B------:R-:W0:Y:S07]  /*0010*/  S2R R5, SR_TID.X ;  /* 0x0000000000057919 */ /* 0x000e2e0000002100 */
[----:B------:R-:W0:Y:S01]  /*0020*/  S2UR UR5, SR_CTAID.X ;  /* 0x00000000000579c3 */ /* 0x000e220000002500 */
[----:B------:R-:W1:Y:S07]  /*0030*/  LDCU UR4, c[0x0][0x388] ;  /* 0x00007100ff0477ac */ /* 0x000e6e0008000800 */
[----:B------:R-:W0:Y:S01]  /*0040*/  LDC R0, c[0x0][0x360] ;  /* 0x0000d800ff007b82 */ /* 0x000e220000000800 */
[----:B-1----:R-:W-:Y:S01]  /*0050*/  UIADD3 UR4, UPT, UPT, UR4, -0x1, URZ ;  /* 0xffffffff04047890 */ /* 0x002fe2000fffe0ff */
[----:B0-----:R-:W-:-:S05]  /*0060*/  IMAD R5, R0, UR5, R5 ;  /* 0x0000000500057c24 */ /* 0x001fca000f8e0205 */
[----:B------:R-:W-:-:S13]  /*0070*/  ISETP.GE.AND P0, PT, R5, UR4, PT ;  /* 0x0000000405007c0c */ /* 0x000fda000bf06270 */
[----:B------:R-:W-:Y:S05]  /*0080*/  @P0 EXIT ;  /* 0x000000000000094d */ /* 0x000fea0003800000 */
[----:B------:R-:W0:Y:S02]  /*0090*/  LDC.U8 R0, c[0x0][0x38c] ;  /* 0x0000e300ff007b82 */ /* 0x000e240000000000 */
[----:B0-----:R-:W-:-:S04]  /*00a0*/  PRMT R0, R0, 0x8880, RZ ;  /* 0x0000888000007816 */ /* 0x001fc800000000ff */
[----:B------:R-:W-:-:S04]  /*00b0*/  LOP3.LUT R0, R0, 0x1, R5, 0x78, !PT ;  /* 0x0000000100007812 */ /* 0x000fc800078e7805 */
[----:B------:R-:W-:-:S13]  /*00c0*/  ISETP.NE.AND P0, PT, R0, 0x1, PT ;  /* 0x000000010000780c */ /* 0x000fda0003f05270 */
[----:B------:R-:W-:Y:S05]  /*00d0*/  @P0 EXIT ;  /* 0x000000000000094d */ /* 0x000fea0003800000 */
[----:B------:R-:W0:Y:S01]  /*00e0*/  LDC.64 R2, c[0x0][0x380] ;  /* 0x0000e000ff027b82 */ /* 0x000e220000000a00 */
[----:B------:R-:W1:Y:S01]  /*00f0*/  LDCU.64 UR4, c[0x0][0x358] ;  /* 0x00006b00ff0477ac */ /* 0x000e620008000a00 */
[----:B0-----:R-:W-:-:S05]  /*0100*/  IMAD.WIDE R2, R5, 0x4, R2 ;  /* 0x0000000405027825 */ /* 0x001fca00078e0202 */
[----:B-1----:R-:W2:Y:S04]  /*0110*/  LDG.E R5, desc[UR4][R2.64] ;  /* 0x0000000402057981 */ /* 0x002ea8000c1e1900 */
[----:B------:R-:W2:Y:S02]  /*0120*/  LDG.E R0, desc[UR4][R2.64+0x4] ;  /* 0x0000040402007981 */ /* 0x000ea4000c1e1900 */
[----:B--2---:R-:W-:-:S13]  /*0130*/  ISETP.GT.AND P0, PT, R5, R0, PT ;  /* 0x000000000500720c */ /* 0x004fda0003f04270 */
[----:B------:R-:W-:Y:S05]  /*0140*/  @!P0 EXIT ;  /* 0x000000000000894d */ /* 0x000fea0003800000 */
[----:B------:R-:W-:Y:S04]  /*0150*/  STG.E desc[UR4][R2.64], R0 ;  /* 0x0000000002007986 */ /* 0x000fe8000c101904 */
[----:B------:R-:W-:Y:S01]  /*0160*/  STG.E desc[UR4][R2.64+0x4], R5 ;  /* 0x0000040502007986 */ /* 0x000fe2000c101904 */
[----:B------:R-:W-:Y:S05]  /*0170*/  EXIT ;  /* 0x000000000000794d */ /* 0x000fea0003800000 */
.L_x_0:
[----:B------:R-:W-:-:S00]  /*0180*/  BRA `(.L_x_0) ;  /* 0xfffffffc00fc7947 */ /* 0x000fc0000383ffff */
[----:B------:R-:W-:-:S00]  /*0190*/  NOP ;  /* 0x0000000000007918 */ /* 0x000fc00000000000 */
        /* <DEDUP_REMOVED lines=14> */
.L_x_1:


//--------------------- .nv.shared.reserved.0     --------------------------
	.section	.nv.shared.reserved.0,"aw",@nobits
	.weak		__nv_reservedSMEM_offset_0_alias
	.size		__nv_reservedSMEM_offset_0_alias, 0, 64
	.other		__nv_reservedSMEM_offset_0_alias,@"STO_CUDA_RESERVED_SHARED STV_DEFAULT"
__nv_reservedSMEM_offset_0_alias:
	.zero		0
	.zero		64


//--------------------- .nv.constant0._Z9swap_stepPiib --------------------------
	.section	.nv.constant0._Z9swap_stepPiib,"a",@progbits
	.sectionflags	@""
	.align	4
.nv.constant0._Z9swap_stepPiib:
	.zero		909


//--------------------- SYMBOLS --------------------------

	.type		.nv.reservedSmem.offset0,@object
	.size		.nv.reservedSmem.offset0,0x4
